//
// Generated by NVIDIA NVVM Compiler
//
// Compiler Build ID: CL-36424714
// Cuda compilation tools, release 13.0, V13.0.88
// Based on NVVM 20.0.0
//

.version 9.0
.target sm_100
.address_size 64

	// .globl	_Z7iterateiiffP6float3S0_
.extern .shared .align 16 .b8 localparticles[];

.visible .entry _Z7iterateiiffP6float3S0_(
	.param .u32 _Z7iterateiiffP6float3S0__param_0,
	.param .u32 _Z7iterateiiffP6float3S0__param_1,
	.param .f32 _Z7iterateiiffP6float3S0__param_2,
	.param .f32 _Z7iterateiiffP6float3S0__param_3,
	.param .u64 .ptr .align 1 _Z7iterateiiffP6float3S0__param_4,
	.param .u64 .ptr .align 1 _Z7iterateiiffP6float3S0__param_5
)
{
	.reg .pred 	%p<18>;
	.reg .b32 	%r<52>;
	.reg .b32 	%f<196>;
	.reg .b64 	%rd<12>;

	ld.param.u32 	%r24, [_Z7iterateiiffP6float3S0__param_0];
	ld.param.u32 	%r25, [_Z7iterateiiffP6float3S0__param_1];
	ld.param.f32 	%f83, [_Z7iterateiiffP6float3S0__param_2];
	ld.param.u64 	%rd4, [_Z7iterateiiffP6float3S0__param_4];
	cvta.to.global.u64 	%rd1, %rd4;
	mov.u32 	%r1, %tid.x;
	mov.u32 	%r2, %ctaid.x;
	mov.u32 	%r3, %ntid.x;
	mad.lo.s32 	%r4, %r2, %r3, %r1;
	setp.lt.s32 	%p1, %r25, 1;
	@%p1 bra 	$L__BB0_28;
	mul.wide.s32 	%rd5, %r4, 12;
	add.s64 	%rd2, %rd1, %rd5;
	add.s32 	%r27, %r3, %r24;
	add.s32 	%r28, %r27, -1;
	div.u32 	%r5, %r28, %r3;
	neg.f32 	%f1, %f83;
	ld.global.f32 	%f162, [%rd2];
	ld.global.f32 	%f161, [%rd2+4];
	ld.global.f32 	%f160, [%rd2+8];
	and.b32  	%r6, %r3, 2046;
	mov.b32 	%r45, 0;
$L__BB0_2:
	setp.lt.s32 	%p2, %r5, 1;
	mov.f32 	%f172, 0f00000000;
	mov.f32 	%f173, %f172;
	mov.f32 	%f174, %f172;
	@%p2 bra 	$L__BB0_27;
	mov.f32 	%f174, 0f00000000;
	mov.b32 	%r46, 0;
	mov.f32 	%f173, %f174;
	mov.f32 	%f172, %f174;
$L__BB0_4:
	setp.eq.s32 	%p3, %r3, 1;
	mul.lo.s32 	%r9, %r46, %r3;
	add.s32 	%r31, %r9, %r1;
	mul.wide.u32 	%rd6, %r31, 12;
	add.s64 	%rd7, %rd1, %rd6;
	ld.global.f32 	%f88, [%rd7];
	ld.global.f32 	%f89, [%rd7+4];
	ld.global.f32 	%f90, [%rd7+8];
	mov.u32 	%r32, localparticles;
	mad.lo.s32 	%r33, %r1, 12, %r32;
	st.shared.f32 	[%r33], %f88;
	st.shared.f32 	[%r33+4], %f89;
	st.shared.f32 	[%r33+8], %f90;
	bar.sync 	0;
	mov.b32 	%r51, 0;
	@%p3 bra 	$L__BB0_19;
	and.b32  	%r35, %r3, -2;
	neg.s32 	%r50, %r35;
	sub.s32 	%r36, %r2, %r46;
	mad.lo.s32 	%r37, %r3, %r36, %r1;
	neg.s32 	%r48, %r37;
	add.s32 	%r47, %r37, -1;
	add.s32 	%r49, %r32, 16;
$L__BB0_6:
	setp.eq.s32 	%p4, %r47, -1;
	@%p4 bra 	$L__BB0_12;
	ld.shared.v2.f32 	{%f14, %f15}, [%r49+-16];
	ld.shared.f32 	%f16, [%r49+-8];
	sub.f32 	%f91, %f162, %f14;
	sub.f32 	%f92, %f161, %f15;
	sub.f32 	%f93, %f160, %f16;
	mul.f32 	%f94, %f92, %f92;
	fma.rn.f32 	%f95, %f91, %f91, %f94;
	fma.rn.f32 	%f17, %f93, %f93, %f95;
	setp.geu.f32 	%p5, %f17, 0f42C80000;
	@%p5 bra 	$L__BB0_9;
	sub.f32 	%f103, %f14, %f162;
	mul.f32 	%f104, %f103, %f1;
	div.rn.f32 	%f171, %f104, %f17;
	sub.f32 	%f105, %f15, %f161;
	mul.f32 	%f106, %f105, %f1;
	div.rn.f32 	%f170, %f106, %f17;
	sub.f32 	%f107, %f16, %f160;
	mul.f32 	%f108, %f107, %f1;
	div.rn.f32 	%f169, %f108, %f17;
	bra.uni 	$L__BB0_11;
$L__BB0_9:
	setp.leu.f32 	%p6, %f17, 0f42CA0000;
	mov.f32 	%f169, 0f00000000;
	mov.f32 	%f170, %f169;
	mov.f32 	%f171, %f169;
	@%p6 bra 	$L__BB0_11;
	sub.f32 	%f97, %f14, %f162;
	mul.f32 	%f98, %f83, %f97;
	div.rn.f32 	%f171, %f98, %f17;
	sub.f32 	%f99, %f15, %f161;
	mul.f32 	%f100, %f83, %f99;
	div.rn.f32 	%f170, %f100, %f17;
	sub.f32 	%f101, %f16, %f160;
	mul.f32 	%f102, %f83, %f101;
	div.rn.f32 	%f169, %f102, %f17;
$L__BB0_11:
	add.f32 	%f172, %f172, %f171;
	add.f32 	%f173, %f173, %f170;
	add.f32 	%f174, %f174, %f169;
$L__BB0_12:
	setp.eq.s32 	%p7, %r48, -1;
	@%p7 bra 	$L__BB0_18;
	ld.shared.f32 	%f33, [%r49+-4];
	ld.shared.v2.f32 	{%f34, %f35}, [%r49];
	sub.f32 	%f109, %f162, %f33;
	sub.f32 	%f110, %f161, %f34;
	sub.f32 	%f111, %f160, %f35;
	mul.f32 	%f112, %f110, %f110;
	fma.rn.f32 	%f113, %f109, %f109, %f112;
	fma.rn.f32 	%f36, %f111, %f111, %f113;
	setp.lt.f32 	%p8, %f36, 0f42C80000;
	@%p8 bra 	$L__BB0_16;
	setp.leu.f32 	%p9, %f36, 0f42CA0000;
	mov.f32 	%f175, 0f00000000;
	mov.f32 	%f176, %f175;
	mov.f32 	%f177, %f175;
	@%p9 bra 	$L__BB0_17;
	sub.f32 	%f115, %f33, %f162;
	mul.f32 	%f116, %f83, %f115;
	div.rn.f32 	%f177, %f116, %f36;
	sub.f32 	%f117, %f34, %f161;
	mul.f32 	%f118, %f83, %f117;
	div.rn.f32 	%f176, %f118, %f36;
	sub.f32 	%f119, %f35, %f160;
	mul.f32 	%f120, %f83, %f119;
	div.rn.f32 	%f175, %f120, %f36;
	bra.uni 	$L__BB0_17;
$L__BB0_16:
	sub.f32 	%f121, %f33, %f162;
	mul.f32 	%f122, %f121, %f1;
	div.rn.f32 	%f177, %f122, %f36;
	sub.f32 	%f123, %f34, %f161;
	mul.f32 	%f124, %f123, %f1;
	div.rn.f32 	%f176, %f124, %f36;
	sub.f32 	%f125, %f35, %f160;
	mul.f32 	%f126, %f125, %f1;
	div.rn.f32 	%f175, %f126, %f36;
$L__BB0_17:
	add.f32 	%f172, %f172, %f177;
	add.f32 	%f173, %f173, %f176;
	add.f32 	%f174, %f174, %f175;
$L__BB0_18:
	add.s32 	%r50, %r50, 2;
	add.s32 	%r49, %r49, 24;
	add.s32 	%r48, %r48, 2;
	add.s32 	%r47, %r47, -2;
	setp.ne.s32 	%p10, %r50, 0;
	mov.u32 	%r51, %r6;
	@%p10 bra 	$L__BB0_6;
$L__BB0_19:
	and.b32  	%r39, %r3, 1;
	setp.eq.b32 	%p11, %r39, 1;
	not.pred 	%p12, %p11;
	@%p12 bra 	$L__BB0_26;
	add.s32 	%r40, %r51, %r9;
	mad.lo.s32 	%r41, %r2, %r3, %r1;
	setp.eq.s32 	%p13, %r40, %r41;
	@%p13 bra 	$L__BB0_26;
	mov.u32 	%r42, localparticles;
	mad.lo.s32 	%r43, %r51, 12, %r42;
	ld.shared.f32 	%f58, [%r43];
	ld.shared.f32 	%f59, [%r43+4];
	ld.shared.f32 	%f60, [%r43+8];
	sub.f32 	%f127, %f162, %f58;
	sub.f32 	%f128, %f161, %f59;
	sub.f32 	%f129, %f160, %f60;
	mul.f32 	%f130, %f128, %f128;
	fma.rn.f32 	%f131, %f127, %f127, %f130;
	fma.rn.f32 	%f61, %f129, %f129, %f131;
	setp.lt.f32 	%p14, %f61, 0f42C80000;
	@%p14 bra 	$L__BB0_24;
	setp.leu.f32 	%p15, %f61, 0f42CA0000;
	mov.f32 	%f187, 0f00000000;
	mov.f32 	%f188, %f187;
	mov.f32 	%f189, %f187;
	@%p15 bra 	$L__BB0_25;
	sub.f32 	%f133, %f58, %f162;
	mul.f32 	%f134, %f83, %f133;
	div.rn.f32 	%f189, %f134, %f61;
	sub.f32 	%f135, %f59, %f161;
	mul.f32 	%f136, %f83, %f135;
	div.rn.f32 	%f188, %f136, %f61;
	sub.f32 	%f137, %f60, %f160;
	mul.f32 	%f138, %f83, %f137;
	div.rn.f32 	%f187, %f138, %f61;
	bra.uni 	$L__BB0_25;
$L__BB0_24:
	sub.f32 	%f139, %f58, %f162;
	mul.f32 	%f140, %f139, %f1;
	div.rn.f32 	%f189, %f140, %f61;
	sub.f32 	%f141, %f59, %f161;
	mul.f32 	%f142, %f141, %f1;
	div.rn.f32 	%f188, %f142, %f61;
	sub.f32 	%f143, %f60, %f160;
	mul.f32 	%f144, %f143, %f1;
	div.rn.f32 	%f187, %f144, %f61;
$L__BB0_25:
	add.f32 	%f172, %f172, %f189;
	add.f32 	%f173, %f173, %f188;
	add.f32 	%f174, %f174, %f187;
$L__BB0_26:
	bar.sync 	0;
	add.s32 	%r46, %r46, 1;
	setp.ne.s32 	%p16, %r46, %r5;
	@%p16 bra 	$L__BB0_4;
$L__BB0_27:
	ld.param.u64 	%rd11, [_Z7iterateiiffP6float3S0__param_5];
	ld.param.f32 	%f159, [_Z7iterateiiffP6float3S0__param_3];
	bar.sync 	0;
	cvta.to.global.u64 	%rd8, %rd11;
	mad.lo.s32 	%r44, %r2, %r3, %r1;
	mul.wide.s32 	%rd9, %r44, 12;
	add.s64 	%rd10, %rd8, %rd9;
	ld.global.f32 	%f145, [%rd10];
	add.f32 	%f146, %f172, %f145;
	mov.f32 	%f147, 0f3F800000;
	sub.f32 	%f148, %f147, %f159;
	mul.f32 	%f149, %f148, %f146;
	st.global.f32 	[%rd10], %f149;
	ld.global.f32 	%f150, [%rd10+4];
	add.f32 	%f151, %f173, %f150;
	mul.f32 	%f152, %f148, %f151;
	st.global.f32 	[%rd10+4], %f152;
	ld.global.f32 	%f153, [%rd10+8];
	add.f32 	%f154, %f174, %f153;
	mul.f32 	%f155, %f148, %f154;
	st.global.f32 	[%rd10+8], %f155;
	ld.global.f32 	%f156, [%rd2];
	add.f32 	%f162, %f149, %f156;
	st.global.f32 	[%rd2], %f162;
	ld.global.f32 	%f157, [%rd2+4];
	add.f32 	%f161, %f152, %f157;
	st.global.f32 	[%rd2+4], %f161;
	ld.global.f32 	%f158, [%rd2+8];
	add.f32 	%f160, %f155, %f158;
	st.global.f32 	[%rd2+8], %f160;
	add.s32 	%r45, %r45, 1;
	setp.ne.s32 	%p17, %r45, %r25;
	@%p17 bra 	$L__BB0_2;
$L__BB0_28:
	ret;

}


// ===== COMPILED SASS (sm_100) =====

	.target	sm_100

	.elftype	@"ET_EXEC"


//--------------------- .note.nv.tkinfo           --------------------------
	.section	.note.nv.tkinfo,"",@"SHT_NOTE"
	.sectionflags	@"SHF_NOTE_NV_TKINFO"
	.tkinfo
        /*0018*/ 	.word	0x00000002
        /*0030*/ 	.string	""
        /*0030*/ 	.string	"ptxas"
        /*0030*/ 	.string	"Cuda compilation tools, release 13.0, V13.0.88"
        /*0030*/ 	.string	"Build cuda_13.0.r13.0/compiler.36424714_0"
        /*0030*/ 	.string	"-arch sm_100 -m 64 "



//--------------------- .note.nv.cuinfo           --------------------------
	.section	.note.nv.cuinfo,"",@"SHT_NOTE"
	.sectionflags	@"SHF_NOTE_NV_CUINFO"
        /*0018*/ 	.short	0x0002
        /*001a*/ 	.short	0x0064
        /*001c*/ 	.short	0x0082
	.zero		2


//--------------------- .nv.info                  --------------------------
	.section	.nv.info,"",@"SHT_CUDA_INFO"
	.align	4


	//----- nvinfo : EIATTR_REGCOUNT
	.align		4
        /*0000*/ 	.byte	0x04, 0x2f
        /*0002*/ 	.short	(.L_1 - .L_0)
	.align		4
.L_0:
        /*0004*/ 	.word	index@(_Z7iterateiiffP6float3S0_)
        /*0008*/ 	.word	0x0000001e


	//----- nvinfo : EIATTR_FRAME_SIZE
	.align		4
.L_1:
        /*000c*/ 	.byte	0x04, 0x11
        /*000e*/ 	.short	(.L_3 - .L_2)
	.align		4
.L_2:
        /*0010*/ 	.word	index@($__internal_0_$__cuda_sm3x_div_rn_noftz_f32_slowpath)
        /*0014*/ 	.word	0x00000000


	//----- nvinfo : EIATTR_FRAME_SIZE
	.align		4
.L_3:
        /*0018*/ 	.byte	0x04, 0x11
        /*001a*/ 	.short	(.L_5 - .L_4)
	.align		4
.L_4:
        /*001c*/ 	.word	index@(_Z7iterateiiffP6float3S0_)
        /*0020*/ 	.word	0x00000000


	//----- nvinfo : EIATTR_MIN_STACK_SIZE
	.align		4
.L_5:
        /*0024*/ 	.byte	0x04, 0x12
        /*0026*/ 	.short	(.L_7 - .L_6)
	.align		4
.L_6:
        /*0028*/ 	.word	index@(_Z7iterateiiffP6float3S0_)
        /*002c*/ 	.word	0x00000000
.L_7:


//--------------------- .nv.compat                --------------------------
	.section	.nv.compat,"",@"SHT_CUDA_COMPAT_INFO"
	.align	4
        /*0000*/ 	.byte	0x02, 0x09, 0x00, 0x00, 0x02, 0x02, 0x01, 0x00, 0x02, 0x05, 0x05, 0x00, 0x03, 0x07, 0x01, 0x01
        /*0010*/ 	.byte	0x02, 0x03, 0x00, 0x00, 0x02, 0x06, 0x01, 0x00, 0x04, 0x0b, 0x08, 0x00, 0x01, 0x00, 0x00, 0x00
        /*0020*/ 	.byte	0x00, 0x00, 0x00, 0x00


//--------------------- .nv.info._Z7iterateiiffP6float3S0_ --------------------------
	.section	.nv.info._Z7iterateiiffP6float3S0_,"",@"SHT_CUDA_INFO"
	.sectionflags	@""
	.align	4


	//----- nvinfo : EIATTR_CUDA_API_VERSION
	.align		4
        /*0000*/ 	.byte	0x04, 0x37
        /*0002*/ 	.short	(.L_9 - .L_8)
.L_8:
        /*0004*/ 	.word	0x00000082


	//----- nvinfo : EIATTR_KPARAM_INFO
	.align		4
.L_9:
        /*0008*/ 	.byte	0x04, 0x17
        /*000a*/ 	.short	(.L_11 - .L_10)
.L_10:
        /*000c*/ 	.word	0x00000000
        /*0010*/ 	.short	0x0005
        /*0012*/ 	.short	0x0018
        /*0014*/ 	.byte	0x00, 0xf5, 0x21, 0x00


	//----- nvinfo : EIATTR_KPARAM_INFO
	.align		4
.L_11:
        /*0018*/ 	.byte	0x04, 0x17
        /*001a*/ 	.short	(.L_13 - .L_12)
.L_12:
        /*001c*/ 	.word	0x00000000
        /*0020*/ 	.short	0x0004
        /*0022*/ 	.short	0x0010
        /*0024*/ 	.byte	0x00, 0xf5, 0x21, 0x00


	//----- nvinfo : EIATTR_KPARAM_INFO
	.align		4
.L_13:
        /*0028*/ 	.byte	0x04, 0x17
        /*002a*/ 	.short	(.L_15 - .L_14)
.L_14:
        /*002c*/ 	.word	0x00000000
        /*0030*/ 	.short	0x0003
        /*0032*/ 	.short	0x000c
        /*0034*/ 	.byte	0x00, 0xf0, 0x11, 0x00


	//----- nvinfo : EIATTR_KPARAM_INFO
	.align		4
.L_15:
        /*0038*/ 	.byte	0x04, 0x17
        /*003a*/ 	.short	(.L_17 - .L_16)
.L_16:
        /*003c*/ 	.word	0x00000000
        /*0040*/ 	.short	0x0002
        /*0042*/ 	.short	0x0008
        /*0044*/ 	.byte	0x00, 0xf0, 0x11, 0x00


	//----- nvinfo : EIATTR_KPARAM_INFO
	.align		4
.L_17:
        /*0048*/ 	.byte	0x04, 0x17
        /*004a*/ 	.short	(.L_19 - .L_18)
.L_18:
        /*004c*/ 	.word	0x00000000
        /*0050*/ 	.short	0x0001
        /*0052*/ 	.short	0x0004
        /*0054*/ 	.byte	0x00, 0xf0, 0x11, 0x00


	//----- nvinfo : EIATTR_KPARAM_INFO
	.align		4
.L_19:
        /*0058*/ 	.byte	0x04, 0x17
        /*005a*/ 	.short	(.L_21 - .L_20)
.L_20:
        /*005c*/ 	.word	0x00000000
        /*0060*/ 	.short	0x0000
        /*0062*/ 	.short	0x0000
        /*0064*/ 	.byte	0x00, 0xf0, 0x11, 0x00


	//----- nvinfo : EIATTR_SPARSE_MMA_MASK
	.align		4
.L_21:
        /*0068*/ 	.byte	0x03, 0x50
        /*006a*/ 	.short	0x0000


	//----- nvinfo : EIATTR_MAXREG_COUNT
	.align		4
        /*006c*/ 	.byte	0x03, 0x1b
        /*006e*/ 	.short	0x00ff


	//----- nvinfo : EIATTR_NUM_BARRIERS
	.align		4
        /*0070*/ 	.byte	0x02, 0x4c
        /*0072*/ 	.byte	0x01
	.zero		1


	//----- nvinfo : EIATTR_MERCURY_ISA_VERSION
	.align		4
        /*0074*/ 	.byte	0x03, 0x5f
        /*0076*/ 	.short	0x0101


	//----- nvinfo : EIATTR_VRC_CTA_INIT_COUNT
	.align		4
        /*0078*/ 	.byte	0x02, 0x4a
	.zero		1
	.zero		1


	//----- nvinfo : EIATTR_EXIT_INSTR_OFFSETS
	.align		4
        /*007c*/ 	.byte	0x04, 0x1c
        /*007e*/ 	.short	(.L_23 - .L_22)


	//   ....[0]....
.L_22:
        /*0080*/ 	.word	0x00000030


	//   ....[1]....
        /*0084*/ 	.word	0x00001f90


	//----- nvinfo : EIATTR_CRS_STACK_SIZE
	.align		4
.L_23:
        /*0088*/ 	.byte	0x04, 0x1e
        /*008a*/ 	.short	(.L_25 - .L_24)
.L_24:
        /*008c*/ 	.word	0x00000000


	//----- nvinfo : EIATTR_CBANK_PARAM_SIZE
	.align		4
.L_25:
        /*0090*/ 	.byte	0x03, 0x19
        /*0092*/ 	.short	0x0020


	//----- nvinfo : EIATTR_PARAM_CBANK
	.align		4
        /*0094*/ 	.byte	0x04, 0x0a
        /*0096*/ 	.short	(.L_27 - .L_26)
	.align		4
.L_26:
        /*0098*/ 	.word	index@(.nv.constant0._Z7iterateiiffP6float3S0_)
        /*009c*/ 	.short	0x0380
        /*009e*/ 	.short	0x0020


	//----- nvinfo : EIATTR_SW_WAR
	.align		4
.L_27:
        /*00a0*/ 	.byte	0x04, 0x36
        /*00a2*/ 	.short	(.L_29 - .L_28)
.L_28:
        /*00a4*/ 	.word	0x00000008
.L_29:


//--------------------- .nv.callgraph             --------------------------
	.section	.nv.callgraph,"",@"SHT_CUDA_CALLGRAPH"
	.align	4
	.sectionentsize	8
	.align		4
        /*0000*/ 	.word	0x00000000
	.align		4
        /*0004*/ 	.word	0xffffffff
	.align		4
        /*0008*/ 	.word	0x00000000
	.align		4
        /*000c*/ 	.word	0xfffffffe
	.align		4
        /*0010*/ 	.word	0x00000000
	.align		4
        /*0014*/ 	.word	0xfffffffd
	.align		4
        /*0018*/ 	.word	0x00000000
	.align		4
        /*001c*/ 	.word	0xfffffffc


//--------------------- .text._Z7iterateiiffP6float3S0_ --------------------------
	.section	.text._Z7iterateiiffP6float3S0_,"ax",@progbits
	.align	128
        .global         _Z7iterateiiffP6float3S0_
        .type           _Z7iterateiiffP6float3S0_,@function
        .size           _Z7iterateiiffP6float3S0_,(.L_x_67 - _Z7iterateiiffP6float3S0_)
        .other          _Z7iterateiiffP6float3S0_,@"STO_CUDA_ENTRY STV_DEFAULT"
_Z7iterateiiffP6float3S0_:
.text._Z7iterateiiffP6float3S0_:
[----:B------:R-:W-:Y:S08]  /*0000*/  LDC R1, c[0x0][0x37c] ;  /* 0x0000df00ff017b82 */ /* 0x000ff00000000800 */
[----:B------:R-:W0:Y:S02]  /*0010*/  LDC R0, c[0x0][0x384] ;  /* 0x0000e100ff007b82 */ /* 0x000e240000000800 */
[----:B0-----:R-:W-:-:S13]  /*0020*/  ISETP.GE.AND P0, PT, R0, 0x1, PT ;  /* 0x000000010000780c */ /* 0x001fda0003f06270 */
[----:B------:R-:W-:Y:S05]  /*0030*/  @!P0 EXIT ;  /* 0x000000000000894d */ /* 0x000fea0003800000 */
[----:B------:R-:W0:Y:S01]  /*0040*/  S2R R10, SR_TID.X ;  /* 0x00000000000a7919 */ /* 0x000e220000002100 */
[----:B------:R-:W1:Y:S01]  /*0050*/  LDC.64 R14, c[0x0][0x390] ;  /* 0x0000e400ff0e7b82 */ /* 0x000e620000000a00 */
[----:B------:R-:W0:Y:S01]  /*0060*/  LDCU UR15, c[0x0][0x360] ;  /* 0x00006c00ff0f77ac */ /* 0x000e220008000800 */
[----:B------:R-:W0:Y:S01]  /*0070*/  S2R R7, SR_CTAID.X ;  /* 0x0000000000077919 */ /* 0x000e220000002500 */
[----:B------:R-:W2:Y:S01]  /*0080*/  LDCU.64 UR12, c[0x0][0x358] ;  /* 0x00006b00ff0c77ac */ /* 0x000ea20008000a00 */
[----:B------:R-:W3:Y:S01]  /*0090*/  LDCU UR6, c[0x0][0x380] ;  /* 0x00007000ff0677ac */ /* 0x000ee20008000800 */
[----:B0-----:R-:W-:-:S04]  /*00a0*/  IMAD R3, R7, UR15, R10 ;  /* 0x0000000f07037c24 */ /* 0x001fc8000f8e020a */
[----:B-1----:R-:W-:-:S05]  /*00b0*/  IMAD.WIDE R14, R3, 0xc, R14 ;  /* 0x0000000c030e7825 */ /* 0x002fca00078e020e */
[----:B--2---:R0:W5:Y:S04]  /*00c0*/  LDG.E R5, desc[UR12][R14.64] ;  /* 0x0000000c0e057981 */ /* 0x004168000c1e1900 */
[----:B------:R0:W5:Y:S04]  /*00d0*/  LDG.E R8, desc[UR12][R14.64+0x4] ;  /* 0x0000040c0e087981 */ /* 0x000168000c1e1900 */
[----:B------:R0:W5:Y:S01]  /*00e0*/  LDG.E R6, desc[UR12][R14.64+0x8] ;  /* 0x0000080c0e067981 */ /* 0x000162000c1e1900 */
[----:B------:R-:W1:Y:S01]  /*00f0*/  I2F.U32.RP R0, UR15 ;  /* 0x0000000f00007d06 */ /* 0x000e620008209000 */
[----:B------:R-:W-:Y:S01]  /*0100*/  UMOV UR4, URZ ;  /* 0x000000ff00047c82 */ /* 0x000fe20008000000 */
[----:B---3--:R-:W-:Y:S01]  /*0110*/  UIADD3 UR6, UPT, UPT, UR15, -0x1, UR6 ;  /* 0xffffffff0f067890 */ /* 0x008fe2000fffe006 */
[----:B------:R-:W2:Y:S01]  /*0120*/  S2UR UR14, SR_CTAID.X ;  /* 0x00000000000e79c3 */ /* 0x000ea20000002500 */
[----:B------:R-:W-:-:S02]  /*0130*/  UISETP.NE.U32.AND UP2, UPT, UR15, URZ, UPT ;  /* 0x000000ff0f00728c */ /* 0x000fc4000bf45070 */
[----:B------:R-:W-:Y:S02]  /*0140*/  ULOP3.LUT UR8, UR15, 0x7fe, URZ, 0xc0, !UPT ;  /* 0x000007fe0f087892 */ /* 0x000fe4000f8ec0ff */
[----:B-1----:R-:W1:Y:S02]  /*0150*/  MUFU.RCP R0, R0 ;  /* 0x0000000000007308 */ /* 0x002e640000001000 */
[----:B-1----:R-:W-:-:S06]  /*0160*/  IADD3 R2, PT, PT, R0, 0xffffffe, RZ ;  /* 0x0ffffffe00027810 */ /* 0x002fcc0007ffe0ff */
[----:B------:R-:W1:Y:S02]  /*0170*/  F2I.FTZ.U32.TRUNC.NTZ R2, R2 ;  /* 0x0000000200027305 */ /* 0x000e64000021f000 */
[----:B-1----:R-:W-:-:S13]  /*0180*/  R2UR UR5, R2 ;  /* 0x00000000020572ca */ /* 0x002fda00000e0000 */
[----:B------:R-:W-:-:S04]  /*0190*/  UIADD3 UR7, UPT, UPT, URZ, -UR5, URZ ;  /* 0x80000005ff077290 */ /* 0x000fc8000fffe0ff */
[----:B------:R-:W-:-:S04]  /*01a0*/  UIMAD UR7, UR7, UR15, URZ ;  /* 0x0000000f070772a4 */ /* 0x000fc8000f8e02ff */
[----:B------:R-:W-:-:S04]  /*01b0*/  UIMAD.WIDE.U32 UR4, UR5, UR7, UR4 ;  /* 0x00000007050472a5 */ /* 0x000fc8000f8e0004 */
[----:B------:R-:W-:-:S07]  /*01c0*/  UIMAD.WIDE.U32 UR4, UR5, UR6, URZ ;  /* 0x00000006050472a5 */ /* 0x000fce000f8e00ff */
[----:B------:R-:W-:Y:S02]  /*01d0*/  UMOV UR7, UR5 ;  /* 0x0000000500077c82 */ /* 0x000fe40008000000 */
[----:B------:R-:W-:-:S04]  /*01e0*/  UIADD3 UR4, UPT, UPT, -UR7, URZ, URZ ;  /* 0x000000ff07047290 */ /* 0x000fc8000fffe1ff */
[----:B------:R-:W-:-:S03]  /*01f0*/  UIMAD UR6, UR15, UR4, UR6 ;  /* 0x000000040f0672a4 */ /* 0x000fc6000f8e0206 */
[----:B------:R-:W-:Y:S01]  /*0200*/  UMOV UR4, URZ ;  /* 0x000000ff00047c82 */ /* 0x000fe20008000000 */
[----:B------:R-:W-:-:S11]  /*0210*/  UISETP.GE.U32.AND UP0, UPT, UR6, UR15, UPT ;  /* 0x0000000f0600728c */ /* 0x000fd6000bf06070 */
[----:B------:R-:W-:Y:S02]  /*0220*/  @UP0 UIADD3 UR6, UPT, UPT, UR6, -UR15, URZ ;  /* 0x8000000f06060290 */ /* 0x000fe4000fffe0ff */
[----:B------:R-:W-:Y:S02]  /*0230*/  @UP0 UIADD3 UR7, UPT, UPT, UR7, 0x1, URZ ;  /* 0x0000000107070890 */ /* 0x000fe4000fffe0ff */
[----:B------:R-:W-:-:S11]  /*0240*/  UISETP.GE.U32.AND UP1, UPT, UR6, UR15, UPT ;  /* 0x0000000f0600728c */ /* 0x000fd6000bf26070 */
[----:B------:R-:W-:Y:S02]  /*0250*/  @UP1 UIADD3 UR7, UPT, UPT, UR7, 0x1, URZ ;  /* 0x0000000107071890 */ /* 0x000fe4000fffe0ff */
[----:B0-2---:R-:W-:-:S12]  /*0260*/  @!UP2 ULOP3.LUT UR7, URZ, UR15, URZ, 0x33, !UPT ;  /* 0x0000000fff07a292 */ /* 0x005fd8000f8e33ff */
.L_x_54:
[----:B------:R-:W-:Y:S01]  /*0270*/  UISETP.GE.AND UP0, UPT, UR7, 0x1, UPT ;  /* 0x000000010700788c */ /* 0x000fe2000bf06270 */
[----:B------:R-:W-:Y:S01]  /*0280*/  HFMA2 R4, -RZ, RZ, 0, 0 ;  /* 0x00000000ff047431 */ /* 0x000fe200000001ff */
[----:B0-----:R-:W-:-:S07]  /*0290*/  CS2R R2, SRZ ;  /* 0x0000000000027805 */ /* 0x001fce000001ff00 */
[----:B------:R-:W-:Y:S05]  /*02a0*/  BRA.U !UP0, `(.L_x_0) ;  /* 0x0000001908bc7547 */ /* 0x000fea000b800000 */
[----:B------:R-:W-:Y:S02]  /*02b0*/  CS2R R2, SRZ ;  /* 0x0000000000027805 */ /* 0x000fe4000001ff00 */
[----:B------:R-:W-:Y:S01]  /*02c0*/  MOV R4, RZ ;  /* 0x000000ff00047202 */ /* 0x000fe20000000f00 */
[----:B------:R-:W-:-:S06]  /*02d0*/  UMOV UR5, URZ ;  /* 0x000000ff00057c82 */ /* 0x000fcc0008000000 */
.L_x_53:
[----:B------:R-:W0:Y:S01]  /*02e0*/  LDC.64 R12, c[0x0][0x390] ;  /* 0x0000e400ff0c7b82 */ /* 0x000e220000000a00 */
[----:B------:R-:W-:-:S06]  /*02f0*/  UIMAD UR10, UR15, UR5, URZ ;  /* 0x000000050f0a72a4 */ /* 0x000fcc000f8e02ff */
[----:B------:R-:W-:-:S05]  /*0300*/  IADD3 R9, PT, PT, R10, UR10, RZ ;  /* 0x0000000a0a097c10 */ /* 0x000fca000fffe0ff */
[----:B0-----:R-:W-:-:S05]  /*0310*/  IMAD.WIDE.U32 R12, R9, 0xc, R12 ;  /* 0x0000000c090c7825 */ /* 0x001fca00078e000c */
[----:B------:R-:W2:Y:S04]  /*0320*/  LDG.E R0, desc[UR12][R12.64] ;  /* 0x0000000c0c007981 */ /* 0x000ea8000c1e1900 */
[----:B------:R-:W3:Y:S04]  /*0330*/  LDG.E R9, desc[UR12][R12.64+0x4] ;  /* 0x0000040c0c097981 */ /* 0x000ee8000c1e1900 */
[----:B------:R-:W4:Y:S01]  /*0340*/  LDG.E R11, desc[UR12][R12.64+0x8] ;  /* 0x0000080c0c0b7981 */ /* 0x000f22000c1e1900 */
[----:B------:R-:W0:Y:S01]  /*0350*/  S2UR UR9, SR_CgaCtaId ;  /* 0x00000000000979c3 */ /* 0x000e220000008800 */
[----:B------:R-:W-:Y:S01]  /*0360*/  UMOV UR6, 0x400 ;  /* 0x0000040000067882 */ /* 0x000fe20000000000 */
[----:B------:R-:W-:-:S02]  /*0370*/  UISETP.NE.AND UP0, UPT, UR15, 0x1, UPT ;  /* 0x000000010f00788c */ /* 0x000fc4000bf05270 */
[----:B0-----:R-:W-:-:S03]  /*0380*/  ULEA UR9, UR9, UR6, 0x18 ;  /* 0x0000000609097291 */ /* 0x001fc6000f8ec0ff */
[----:B------:R-:W-:-:S03]  /*0390*/  UMOV UR6, URZ ;  /* 0x000000ff00067c82 */ /* 0x000fc60008000000 */
[----:B------:R-:W-:-:S05]  /*03a0*/  MOV R17, UR9 ;  /* 0x0000000900117c02 */ /* 0x000fca0008000f00 */
[----:B------:R-:W-:-:S05]  /*03b0*/  IMAD R16, R10, 0xc, R17 ;  /* 0x0000000c0a107824 */ /* 0x000fca00078e0211 */
[----:B--2---:R0:W-:Y:S04]  /*03c0*/  STS [R16], R0 ;  /* 0x0000000010007388 */ /* 0x0041e80000000800 */
[----:B---3--:R0:W-:Y:S04]  /*03d0*/  STS [R16+0x4], R9 ;  /* 0x0000040910007388 */ /* 0x0081e80000000800 */
[----:B----4-:R0:W-:Y:S01]  /*03e0*/  STS [R16+0x8], R11 ;  /* 0x0000080b10007388 */ /* 0x0101e20000000800 */
[----:B------:R-:W-:Y:S06]  /*03f0*/  BAR.SYNC.DEFER_BLOCKING 0x0 ;  /* 0x0000000000007b1d */ /* 0x000fec0000010000 */
[----:B------:R-:W-:Y:S05]  /*0400*/  BRA.U !UP0, `(.L_x_1) ;  /* 0x0000001108247547 */ /* 0x000fea000b800000 */
[----:B------:R-:W-:Y:S01]  /*0410*/  UIADD3 UR6, UPT, UPT, UR14, -UR5, URZ ;  /* 0x800000050e067290 */ /* 0x000fe2000fffe0ff */
[----:B------:R-:W1:Y:S05]  /*0420*/  LDCU UR11, c[0x0][0x388] ;  /* 0x00007100ff0b77ac */ /* 0x000e6a0008000800 */
[----:B0-----:R-:W-:Y:S01]  /*0430*/  MOV R11, UR6 ;  /* 0x00000006000b7c02 */ /* 0x001fe20008000f00 */
[----:B------:R-:W-:Y:S02]  /*0440*/  ULOP3.LUT UR6, UR15, 0xfffffffe, URZ, 0xc0, !UPT ;  /* 0xfffffffe0f067892 */ /* 0x000fe4000f8ec0ff */
[----:B------:R-:W-:Y:S02]  /*0450*/  UIADD3 UR9, UPT, UPT, UR9, 0x10, URZ ;  /* 0x0000001009097890 */ /* 0x000fe4000fffe0ff */
[----:B------:R-:W-:Y:S01]  /*0460*/  IMAD R11, R11, UR15, R10 ;  /* 0x0000000f0b0b7c24 */ /* 0x000fe2000f8e020a */
[----:B------:R-:W-:-:S04]  /*0470*/  UIADD3 UR6, UPT, UPT, -UR6, URZ, URZ ;  /* 0x000000ff06067290 */ /* 0x000fc8000fffe1ff */
[C---:B------:R-:W-:Y:S02]  /*0480*/  IADD3 R9, PT, PT, R11.reuse, -0x1, RZ ;  /* 0xffffffff0b097810 */ /* 0x040fe40007ffe0ff */
[----:B------:R-:W-:-:S07]  /*0490*/  IADD3 R11, PT, PT, -R11, RZ, RZ ;  /* 0x000000ff0b0b7210 */ /* 0x000fce0007ffe1ff */
.L_x_35:
[----:B------:R-:W-:Y:S01]  /*04a0*/  ISETP.NE.AND P0, PT, R9, -0x1, PT ;  /* 0xffffffff0900780c */ /* 0x000fe20003f05270 */
[----:B------:R-:W-:Y:S01]  /*04b0*/  UIADD3 UR6, UPT, UPT, UR6, 0x2, URZ ;  /* 0x0000000206067890 */ /* 0x000fe2000fffe0ff */
[----:B------:R-:W-:Y:S03]  /*04c0*/  BSSY.RECONVERGENT B2, `(.L_x_2) ;  /* 0x000007a000027945 */ /* 0x000fe60003800200 */
[----:B------:R-:W-:-:S08]  /*04d0*/  UISETP.NE.AND UP0, UPT, UR6, URZ, UPT ;  /* 0x000000ff0600728c */ /* 0x000fd0000bf05270 */
[----:B------:R-:W-:Y:S05]  /*04e0*/  @!P0 BRA `(.L_x_3) ;  /* 0x0000000400dc8947 */ /* 0x000fea0003800000 */
[----:B------:R-:W0:Y:S01]  /*04f0*/  LDS.64 R12, [UR9+-0x10] ;  /* 0xfffff009ff0c7984 */ /* 0x000e220008000a00 */
[----:B------:R-:W-:Y:S03]  /*0500*/  BSSY.RECONVERGENT B3, `(.L_x_4) ;  /* 0x0000072000037945 */ /* 0x000fe60003800200 */
[----:B------:R-:W2:Y:S01]  /*0510*/  LDS R27, [UR9+-0x8] ;  /* 0xfffff809ff1b7984 */ /* 0x000ea20008000800 */
[----:B0----5:R-:W-:Y:S01]  /*0520*/  FADD R16, -R13, R8 ;  /* 0x000000080d107221 */ /* 0x021fe20000000100 */
[----:B------:R-:W-:-:S03]  /*0530*/  FADD R0, -R12, R5 ;  /* 0x000000050c007221 */ /* 0x000fc60000000100 */
[----:B------:R-:W-:Y:S01]  /*0540*/  FMUL R17, R16, R16 ;  /* 0x0000001010117220 */ /* 0x000fe20000400000 */
[----:B--2---:R-:W-:-:S03]  /*0550*/  FADD R24, -R27, R6 ;  /* 0x000000061b187221 */ /* 0x004fc60000000100 */
[----:B------:R-:W-:-:S04]  /*0560*/  FFMA R17, R0, R0, R17 ;  /* 0x0000000000117223 */ /* 0x000fc80000000011 */
[----:B------:R-:W-:-:S05]  /*0570*/  FFMA R24, R24, R24, R17 ;  /* 0x0000001818187223 */ /* 0x000fca0000000011 */
[----:B------:R-:W-:-:S13]  /*0580*/  FSETP.GEU.AND P0, PT, R24, 100, PT ;  /* 0x42c800001800780b */ /* 0x000fda0003f0e000 */
[----:B------:R-:W-:Y:S05]  /*0590*/  @P0 BRA `(.L_x_5) ;  /* 0x0000000000c80947 */ /* 0x000fea0003800000 */
[----:B------:R-:W0:Y:S01]  /*05a0*/  MUFU.RCP R17, R24 ;  /* 0x0000001800117308 */ /* 0x000e220000001000 */
[----:B------:R-:W-:Y:S01]  /*05b0*/  FADD R0, R12, -R5 ;  /* 0x800000050c007221 */ /* 0x000fe20000000000 */
[----:B------:R-:W-:Y:S03]  /*05c0*/  BSSY.RECONVERGENT B4, `(.L_x_6) ;  /* 0x000000d000047945 */ /* 0x000fe60003800200 */
[----:B-1----:R-:W-:-:S04]  /*05d0*/  FMUL R0, R0, -UR11 ;  /* 0x8000000b00007c20 */ /* 0x002fc80008400000 */
[----:B------:R-:W1:Y:S01]  /*05e0*/  FCHK P0, R0, R24 ;  /* 0x0000001800007302 */ /* 0x000e620000000000 */
[----:B0-----:R-:W-:-:S04]  /*05f0*/  FFMA R12, -R24, R17, 1 ;  /* 0x3f800000180c7423 */ /* 0x001fc80000000111 */
[----:B------:R-:W-:-:S04]  /*0600*/  FFMA R17, R17, R12, R17 ;  /* 0x0000000c11117223 */ /* 0x000fc80000000011 */
[----:B------:R-:W-:-:S04]  /*0610*/  FFMA R12, R0, R17, RZ ;  /* 0x00000011000c7223 */ /* 0x000fc800000000ff */
[----:B------:R-:W-:-:S04]  /*0620*/  FFMA R16, -R24, R12, R0 ;  /* 0x0000000c18107223 */ /* 0x000fc80000000100 */
[----:B------:R-:W-:Y:S01]  /*0630*/  FFMA R17, R17, R16, R12 ;  /* 0x0000001011117223 */ /* 0x000fe2000000000c */
[----:B-1----:R-:W-:Y:S06]  /*0640*/  @!P0 BRA `(.L_x_7) ;  /* 0x0000000000108947 */ /* 0x002fec0003800000 */
[----:B------:R-:W-:Y:S02]  /*0650*/  MOV R25, R24 ;  /* 0x0000001800197202 */ /* 0x000fe40000000f00 */
[----:B------:R-:W-:-:S07]  /*0660*/  MOV R12, 0x680 ;  /* 0x00000680000c7802 */ /* 0x000fce0000000f00 */
[----:B------:R-:W-:Y:S05]  /*0670*/  CALL.REL.NOINC `($__internal_0_$__cuda_sm3x_div_rn_noftz_f32_slowpath) ;  /* 0x0000001800487944 */ /* 0x000fea0003c00000 */
[----:B------:R-:W-:-:S07]  /*0680*/  MOV R17, R0 ;  /* 0x0000000000117202 */ /* 0x000fce0000000f00 */
.L_x_7:
[----:B------:R-:W-:Y:S05]  /*0690*/  BSYNC.RECONVERGENT B4 ;  /* 0x0000000000047941 */ /* 0x000fea0003800200 */
.L_x_6:
[----:B------:R-:W0:Y:S01]  /*06a0*/  MUFU.RCP R21, R24 ;  /* 0x0000001800157308 */ /* 0x000e220000001000 */
[----:B------:R-:W-:Y:S01]  /*06b0*/  FADD R13, R13, -R8 ;  /* 0x800000080d0d7221 */ /* 0x000fe20000000000 */
[----:B------:R-:W-:Y:S03]  /*06c0*/  BSSY.RECONVERGENT B4, `(.L_x_8) ;  /* 0x000000e000047945 */ /* 0x000fe60003800200 */
[----:B------:R-:W-:-:S04]  /*06d0*/  FMUL R19, R13, -UR11 ;  /* 0x8000000b0d137c20 */ /* 0x000fc80008400000 */
        /* <DEDUP_REMOVED lines=8> */
[----:B------:R-:W-:Y:S02]  /*0760*/  MOV R25, R24 ;  /* 0x0000001800197202 */ /* 0x000fe40000000f00 */
[----:B------:R-:W-:-:S07]  /*0770*/  MOV R12, 0x790 ;  /* 0x00000790000c7802 */ /* 0x000fce0000000f00 */
[----:B------:R-:W-:Y:S05]  /*0780*/  CALL.REL.NOINC `($__internal_0_$__cuda_sm3x_div_rn_noftz_f32_slowpath) ;  /* 0x0000001800047944 */ /* 0x000fea0003c00000 */
[----:B------:R-:W-:-:S07]  /*0790*/  MOV R16, R0 ;  /* 0x0000000000107202 */ /* 0x000fce0000000f00 */
.L_x_9:
[----:B------:R-:W-:Y:S05]  /*07a0*/  BSYNC.RECONVERGENT B4 ;  /* 0x0000000000047941 */ /* 0x000fea0003800200 */
.L_x_8:
        /* <DEDUP_REMOVED lines=15> */
.L_x_11:
[----:B------:R-:W-:Y:S05]  /*08a0*/  BSYNC.RECONVERGENT B4 ;  /* 0x0000000000047941 */ /* 0x000fea0003800200 */
.L_x_10:
[----:B------:R-:W-:Y:S05]  /*08b0*/  BRA `(.L_x_12) ;  /* 0x0000000000d87947 */ /* 0x000fea0003800000 */
.L_x_5:
[----:B------:R-:W-:Y:S01]  /*08c0*/  FSETP.GT.AND P0, PT, R24, 101, PT ;  /* 0x42ca00001800780b */ /* 0x000fe20003f04000 */
[----:B------:R-:W-:Y:S01]  /*08d0*/  HFMA2 R0, -RZ, RZ, 0, 0 ;  /* 0x00000000ff007431 */ /* 0x000fe200000001ff */
[----:B------:R-:W-:-:S11]  /*08e0*/  CS2R R16, SRZ ;  /* 0x0000000000107805 */ /* 0x000fd6000001ff00 */
[----:B------:R-:W-:Y:S05]  /*08f0*/  @!P0 BRA `(.L_x_12) ;  /* 0x0000000000c88947 */ /* 0x000fea0003800000 */
[----:B------:R-:W0:Y:S01]  /*0900*/  MUFU.RCP R17, R24 ;  /* 0x0000001800117308 */ /* 0x000e220000001000 */
[----:B------:R-:W-:Y:S01]  /*0910*/  FADD R19, R12, -R5 ;  /* 0x800000050c137221 */ /* 0x000fe20000000000 */
[----:B------:R-:W-:Y:S03]  /*0920*/  BSSY.RECONVERGENT B4, `(.L_x_13) ;  /* 0x000000e000047945 */ /* 0x000fe60003800200 */
[----:B-1----:R-:W-:-:S04]  /*0930*/  FMUL R19, R19, UR11 ;  /* 0x0000000b13137c20 */ /* 0x002fc80008400000 */
        /* <DEDUP_REMOVED lines=12> */
.L_x_14:
[----:B------:R-:W-:Y:S05]  /*0a00*/  BSYNC.RECONVERGENT B4 ;  /* 0x0000000000047941 */ /* 0x000fea0003800200 */
.L_x_13:
[----:B------:R-:W0:Y:S01]  /*0a10*/  MUFU.RCP R21, R24 ;  /* 0x0000001800157308 */ /* 0x000e220000001000 */
[----:B------:R-:W-:Y:S01]  /*0a20*/  FADD R19, R13, -R8 ;  /* 0x800000080d137221 */ /* 0x000fe20000000000 */
[----:B------:R-:W-:Y:S03]  /*0a30*/  BSSY.RECONVERGENT B4, `(.L_x_15) ;  /* 0x000000e000047945 */ /* 0x000fe60003800200 */
[----:B------:R-:W-:-:S04]  /*0a40*/  FMUL R19, R19, UR11 ;  /* 0x0000000b13137c20 */ /* 0x000fc80008400000 */
        /* <DEDUP_REMOVED lines=12> */
.L_x_16:
[----:B------:R-:W-:Y:S05]  /*0b10*/  BSYNC.RECONVERGENT B4 ;  /* 0x0000000000047941 */ /* 0x000fea0003800200 */
.L_x_15:
        /* <DEDUP_REMOVED lines=15> */
.L_x_17:
[----:B------:R-:W-:Y:S05]  /*0c10*/  BSYNC.RECONVERGENT B4 ;  /* 0x0000000000047941 */ /* 0x000fea0003800200 */
.L_x_12:
[----:B-1----:R-:W-:Y:S05]  /*0c20*/  BSYNC.RECONVERGENT B3 ;  /* 0x0000000000037941 */ /* 0x002fea0003800200 */
.L_x_4:
[----:B------:R-:W-:Y:S01]  /*0c30*/  FADD R4, R4, R17 ;  /* 0x0000001104047221 */ /* 0x000fe20000000000 */
[----:B------:R-:W-:Y:S01]  /*0c40*/  FADD R3, R3, R16 ;  /* 0x0000001003037221 */ /* 0x000fe20000000000 */
[----:B------:R-:W-:-:S07]  /*0c50*/  FADD R2, R2, R0 ;  /* 0x0000000002027221 */ /* 0x000fce0000000000 */
.L_x_3:
[----:B-1----:R-:W-:Y:S05]  /*0c60*/  BSYNC.RECONVERGENT B2 ;  /* 0x0000000000027941 */ /* 0x002fea0003800200 */
.L_x_2:
[----:B------:R-:W-:Y:S01]  /*0c70*/  ISETP.NE.AND P0, PT, R11, -0x1, PT ;  /* 0xffffffff0b00780c */ /* 0x000fe20003f05270 */
[----:B------:R-:W-:-:S12]  /*0c80*/  BSSY.RECONVERGENT B2, `(.L_x_18) ;  /* 0x000007c000027945 */ /* 0x000fd80003800200 */
[----:B------:R-:W-:Y:S05]  /*0c90*/  @!P0 BRA `(.L_x_19) ;  /* 0x0000000400e88947 */ /* 0x000fea0003800000 */
[----:B------:R-:W0:Y:S01]  /*0ca0*/  LDS.64 R16, [UR9] ;  /* 0x00000009ff107984 */ /* 0x000e220008000a00 */
[----:B------:R-:W-:Y:S03]  /*0cb0*/  BSSY.RECONVERGENT B3, `(.L_x_20) ;  /* 0x0000075000037945 */ /* 0x000fe60003800200 */
[----:B------:R-:W1:Y:S01]  /*0cc0*/  LDS R18, [UR9+-0x4] ;  /* 0xfffffc09ff127984 */ /* 0x000e620008000800 */
[----:B0----5:R-:W-:Y:S01]  /*0cd0*/  FADD R12, -R16, R8 ;  /* 0x00000008100c7221 */ /* 0x021fe20000000100 */
[----:B------:R-:W-:Y:S01]  /*0ce0*/  FADD R13, -R17, R6 ;  /* 0x00000006110d7221 */ /* 0x000fe20000000100 */
[----:B-1----:R-:W-:Y:S02]  /*0cf0*/  FADD R0, -R18, R5 ;  /* 0x0000000512007221 */ /* 0x002fe40000000100 */
[----:B------:R-:W-:-:S04]  /*0d00*/  FMUL R19, R12, R12 ;  /* 0x0000000c0c137220 */ /* 0x000fc80000400000 */
[----:B------:R-:W-:-:S04]  /*0d10*/  FFMA R0, R0, R0, R19 ;  /* 0x0000000000007223 */ /* 0x000fc80000000013 */
[----:B------:R-:W-:-:S05]  /*0d20*/  FFMA R13, R13, R13, R0 ;  /* 0x0000000d0d0d7223 */ /* 0x000fca0000000000 */
[----:B------:R-:W-:-:S13]  /*0d30*/  FSETP.GEU.AND P0, PT, R13, 100, PT ;  /* 0x42c800000d00780b */ /* 0x000fda0003f0e000 */
[----:B------:R-:W-:Y:S05]  /*0d40*/  @!P0 BRA `(.L_x_21) ;  /* 0x0000000000e08947 */ /* 0x000fea0003800000 */
[----:B------:R-:W-:Y:S01]  /*0d50*/  FSETP.GT.AND P0, PT, R13, 101, PT ;  /* 0x42ca00000d00780b */ /* 0x000fe20003f04000 */
[----:B------:R-:W-:Y:S01]  /*0d60*/  HFMA2 R19, -RZ, RZ, 0, 0 ;  /* 0x00000000ff137431 */ /* 0x000fe200000001ff */
[----:B------:R-:W-:Y:S01]  /*0d70*/  MOV R24, RZ ;  /* 0x000000ff00187202 */ /* 0x000fe20000000f00 */
[----:B------:R-:W-:-:S10]  /*0d80*/  HFMA2 R27, -RZ, RZ, 0, 0 ;  /* 0x00000000ff1b7431 */ /* 0x000fd400000001ff */
[----:B------:R-:W-:Y:S05]  /*0d90*/  @!P0 BRA `(.L_x_22) ;  /* 0x0000000400988947 */ /* 0x000fea0003800000 */
        /* <DEDUP_REMOVED lines=15> */
.L_x_24:
[----:B------:R-:W-:Y:S05]  /*0e90*/  BSYNC.RECONVERGENT B4 ;  /* 0x0000000000047941 */ /* 0x000fea0003800200 */
.L_x_23:
        /* <DEDUP_REMOVED lines=16> */
.L_x_26:
[----:B------:R-:W-:Y:S05]  /*0fa0*/  BSYNC.RECONVERGENT B4 ;  /* 0x0000000000047941 */ /* 0x000fea0003800200 */
.L_x_25:
        /* <DEDUP_REMOVED lines=15> */
.L_x_28:
[----:B------:R-:W-:Y:S05]  /*10a0*/  BSYNC.RECONVERGENT B4 ;  /* 0x0000000000047941 */ /* 0x000fea0003800200 */
.L_x_27:
[----:B------:R-:W-:Y:S01]  /*10b0*/  MOV R19, R0 ;  /* 0x0000000000137202 */ /* 0x000fe20000000f00 */
[----:B------:R-:W-:Y:S06]  /*10c0*/  BRA `(.L_x_22) ;  /* 0x0000000000cc7947 */ /* 0x000fec0003800000 */
.L_x_21:
        /* <DEDUP_REMOVED lines=16> */
.L_x_30:
[----:B------:R-:W-:Y:S05]  /*11d0*/  BSYNC.RECONVERGENT B4 ;  /* 0x0000000000047941 */ /* 0x000fea0003800200 */
.L_x_29:
        /* <DEDUP_REMOVED lines=16> */
.L_x_32:
[----:B------:R-:W-:Y:S05]  /*12e0*/  BSYNC.RECONVERGENT B4 ;  /* 0x0000000000047941 */ /* 0x000fea0003800200 */
.L_x_31:
        /* <DEDUP_REMOVED lines=15> */
.L_x_34:
[----:B------:R-:W-:Y:S05]  /*13e0*/  BSYNC.RECONVERGENT B4 ;  /* 0x0000000000047941 */ /* 0x000fea0003800200 */
.L_x_33:
[----:B------:R-:W-:-:S07]  /*13f0*/  MOV R19, R0 ;  /* 0x0000000000137202 */ /* 0x000fce0000000f00 */
.L_x_22:
[----:B------:R-:W-:Y:S05]  /*1400*/  BSYNC.RECONVERGENT B3 ;  /* 0x0000000000037941 */ /* 0x000fea0003800200 */
.L_x_20:
[----:B------:R-:W-:Y:S01]  /*1410*/  FADD R4, R4, R27 ;  /* 0x0000001b04047221 */ /* 0x000fe20000000000 */
[----:B------:R-:W-:Y:S01]  /*1420*/  FADD R3, R3, R24 ;  /* 0x0000001803037221 */ /* 0x000fe20000000000 */
[----:B------:R-:W-:-:S07]  /*1430*/  FADD R2, R2, R19 ;  /* 0x0000001302027221 */ /* 0x000fce0000000000 */
.L_x_19:
[----:B------:R-:W-:Y:S05]  /*1440*/  BSYNC.RECONVERGENT B2 ;  /* 0x0000000000027941 */ /* 0x000fea0003800200 */
.L_x_18:
[----:B------:R-:W-:Y:S01]  /*1450*/  IADD3 R11, PT, PT, R11, 0x2, RZ ;  /* 0x000000020b0b7810 */ /* 0x000fe20007ffe0ff */
[----:B------:R-:W-:Y:S01]  /*1460*/  UIADD3 UR9, UPT, UPT, UR9, 0x18, URZ ;  /* 0x0000001809097890 */ /* 0x000fe2000fffe0ff */
[----:B------:R-:W-:Y:S01]  /*1470*/  IADD3 R9, PT, PT, R9, -0x2, RZ ;  /* 0xfffffffe09097810 */ /* 0x000fe20007ffe0ff */
[----:B------:R-:W-:Y:S10]  /*1480*/  BRA.U UP0, `(.L_x_35) ;  /* 0xfffffff100047547 */ /* 0x000ff4000b83ffff */
[----:B------:R-:W-:-:S05]  /*1490*/  UMOV UR6, UR8 ;  /* 0x0000000800067c82 */ /* 0x000fca0008000000 */
.L_x_1:
[----:B------:R-:W-:Y:S01]  /*14a0*/  UIADD3 UR9, UPT, UPT, UR10, UR6, URZ ;  /* 0x000000060a097290 */ /* 0x000fe2000fffe0ff */
[----:B0-----:R-:W-:Y:S01]  /*14b0*/  IMAD R0, R7, UR15, R10 ;  /* 0x0000000f07007c24 */ /* 0x001fe2000f8e020a */
[----:B------:R-:W-:Y:S01]  /*14c0*/  ULOP3.LUT UR11, UR15, 0x1, URZ, 0xc0, !UPT ;  /* 0x000000010f0b7892 */ /* 0x000fe2000f8ec0ff */
[----:B------:R-:W-:Y:S03]  /*14d0*/  BSSY.RECONVERGENT B2, `(.L_x_36) ;  /* 0x0000088000027945 */ /* 0x000fe60003800200 */
[----:B------:R-:W-:Y:S02]  /*14e0*/  ISETP.NE.AND P0, PT, R0, UR9, PT ;  /* 0x0000000900007c0c */ /* 0x000fe4000bf05270 */
[----:B------:R-:W-:-:S04]  /*14f0*/  MOV R0, UR11 ;  /* 0x0000000b00007c02 */ /* 0x000fc80008000f00 */
[----:B------:R-:W-:-:S13]  /*1500*/  ISETP.NE.U32.OR P0, PT, R0, 0x1, !P0 ;  /* 0x000000010000780c */ /* 0x000fda0004705470 */
[----:B------:R-:W-:Y:S05]  /*1510*/  @P0 BRA `(.L_x_37) ;  /* 0x00000008000c0947 */ /* 0x000fea0003800000 */
[----:B------:R-:W0:Y:S01]  /*1520*/  S2UR UR10, SR_CgaCtaId ;  /* 0x00000000000a79c3 */ /* 0x000e220000008800 */
[----:B------:R-:W-:Y:S01]  /*1530*/  UMOV UR9, 0x400 ;  /* 0x0000040000097882 */ /* 0x000fe20000000000 */
[----:B------:R-:W-:Y:S01]  /*1540*/  BSSY.RECONVERGENT B3, `(.L_x_38) ;  /* 0x000007d000037945 */ /* 0x000fe20003800200 */
[----:B0-----:R-:W-:-:S04]  /*1550*/  ULEA UR9, UR10, UR9, 0x18 ;  /* 0x000000090a097291 */ /* 0x001fc8000f8ec0ff */
[----:B------:R-:W-:-:S09]  /*1560*/  UIMAD UR9, UR6, 0xc, UR9 ;  /* 0x0000000c060978a4 */ /* 0x000fd2000f8e0209 */
[----:B------:R-:W0:Y:S04]  /*1570*/  LDS.64 R12, [UR9] ;  /* 0x00000009ff0c7984 */ /* 0x000e280008000a00 */
[----:B------:R-:W1:Y:S01]  /*1580*/  LDS R11, [UR9+0x8] ;  /* 0x00000809ff0b7984 */ /* 0x000e620008000800 */
[----:B0----5:R-:W-:Y:S01]  /*1590*/  FADD R9, -R13, R8 ;  /* 0x000000080d097221 */ /* 0x021fe20000000100 */
[----:B------:R-:W-:-:S03]  /*15a0*/  FADD R0, -R12, R5 ;  /* 0x000000050c007221 */ /* 0x000fc60000000100 */
[----:B------:R-:W-:Y:S01]  /*15b0*/  FMUL R17, R9, R9 ;  /* 0x0000000909117220 */ /* 0x000fe20000400000 */
[----:B-1----:R-:W-:-:S03]  /*15c0*/  FADD R9, -R11, R6 ;  /* 0x000000060b097221 */ /* 0x002fc60000000100 */
[----:B------:R-:W-:-:S04]  /*15d0*/  FFMA R0, R0, R0, R17 ;  /* 0x0000000000007223 */ /* 0x000fc80000000011 */
[----:B------:R-:W-:-:S05]  /*15e0*/  FFMA R9, R9, R9, R0 ;  /* 0x0000000909097223 */ /* 0x000fca0000000000 */
[----:B------:R-:W-:-:S13]  /*15f0*/  FSETP.GEU.AND P0, PT, R9, 100, PT ;  /* 0x42c800000900780b */ /* 0x000fda0003f0e000 */
[----:B------:R-:W-:Y:S05]  /*1600*/  @!P0 BRA `(.L_x_39) ;  /* 0x0000000000e88947 */ /* 0x000fea0003800000 */
[----:B------:R-:W-:Y:S01]  /*1610*/  FSETP.GT.AND P0, PT, R9, 101, PT ;  /* 0x42ca00000900780b */ /* 0x000fe20003f04000 */
[----:B------:R-:W-:Y:S01]  /*1620*/  HFMA2 R19, -RZ, RZ, 0, 0 ;  /* 0x00000000ff137431 */ /* 0x000fe200000001ff */
[----:B------:R-:W-:-:S11]  /*1630*/  CS2R R16, SRZ ;  /* 0x0000000000107805 */ /* 0x000fd6000001ff00 */
[----:B------:R-:W-:Y:S05]  /*1640*/  @!P0 BRA `(.L_x_40) ;  /* 0x0000000400b08947 */ /* 0x000fea0003800000 */
[----:B------:R-:W0:Y:S01]  /*1650*/  LDCU UR9, c[0x0][0x388] ;  /* 0x00007100ff0977ac */ /* 0x000e220008000800 */
[----:B------:R-:W1:Y:S01]  /*1660*/  MUFU.RCP R16, R9 ;  /* 0x0000000900107308 */ /* 0x000e620000001000 */
[----:B------:R-:W-:Y:S01]  /*1670*/  FADD R0, R12, -R5 ;  /* 0x800000050c007221 */ /* 0x000fe20000000000 */
[----:B------:R-:W-:Y:S03]  /*1680*/  BSSY.RECONVERGENT B4, `(.L_x_41) ;  /* 0x000000d000047945 */ /* 0x000fe60003800200 */
[----:B0-----:R-:W-:Y:S01]  /*1690*/  FMUL R0, R0, UR9 ;  /* 0x0000000900007c20 */ /* 0x001fe20008400000 */
[----:B-1----:R-:W-:-:S03]  /*16a0*/  FFMA R17, -R9, R16, 1 ;  /* 0x3f80000009117423 */ /* 0x002fc60000000110 */
[----:B------:R-:W0:Y:S01]  /*16b0*/  FCHK P0, R0, R9 ;  /* 0x0000000900007302 */ /* 0x000e220000000000 */
[----:B------:R-:W-:-:S04]  /*16c0*/  FFMA R17, R16, R17, R16 ;  /* 0x0000001110117223 */ /* 0x000fc80000000010 */
[----:B------:R-:W-:-:S04]  /*16d0*/  FFMA R12, R0, R17, RZ ;  /* 0x00000011000c7223 */ /* 0x000fc800000000ff */
[----:B------:R-:W-:-:S04]  /*16e0*/  FFMA R16, -R9, R12, R0 ;  /* 0x0000000c09107223 */ /* 0x000fc80000000100 */
[----:B------:R-:W-:Y:S01]  /*16f0*/  FFMA R17, R17, R16, R12 ;  /* 0x0000001011117223 */ /* 0x000fe2000000000c */
[----:B0-----:R-:W-:Y:S06]  /*1700*/  @!P0 BRA `(.L_x_42) ;  /* 0x0000000000108947 */ /* 0x001fec0003800000 */
[----:B------:R-:W-:Y:S02]  /*1710*/  MOV R25, R9 ;  /* 0x0000000900197202 */ /* 0x000fe40000000f00 */
[----:B------:R-:W-:-:S07]  /*1720*/  MOV R12, 0x1740 ;  /* 0x00001740000c7802 */ /* 0x000fce0000000f00 */
[----:B------:R-:W-:Y:S05]  /*1730*/  CALL.REL.NOINC `($__internal_0_$__cuda_sm3x_div_rn_noftz_f32_slowpath) ;  /* 0x0000000800187944 */ /* 0x000fea0003c00000 */
[----:B------:R-:W-:-:S07]  /*1740*/  MOV R17, R0 ;  /* 0x0000000000117202 */ /* 0x000fce0000000f00 */
.L_x_42:
[----:B------:R-:W-:Y:S05]  /*1750*/  BSYNC.RECONVERGENT B4 ;  /* 0x0000000000047941 */ /* 0x000fea0003800200 */
.L_x_41:
        /* <DEDUP_REMOVED lines=13> */
[----:B------:R-:W-:Y:S02]  /*1830*/  MOV R25, R9 ;  /* 0x0000000900197202 */ /* 0x000fe40000000f00 */
[----:B------:R-:W-:-:S07]  /*1840*/  MOV R12, 0x1860 ;  /* 0x00001860000c7802 */ /* 0x000fce0000000f00 */
[----:B------:R-:W-:Y:S05]  /*1850*/  CALL.REL.NOINC `($__internal_0_$__cuda_sm3x_div_rn_noftz_f32_slowpath) ;  /* 0x0000000400d07944 */ /* 0x000fea0003c00000 */
[----:B------:R-:W-:-:S07]  /*1860*/  MOV R16, R0 ;  /* 0x0000000000107202 */ /* 0x000fce0000000f00 */
.L_x_44:
[----:B------:R-:W-:Y:S05]  /*1870*/  BSYNC.RECONVERGENT B4 ;  /* 0x0000000000047941 */ /* 0x000fea0003800200 */
.L_x_43:
        /* <DEDUP_REMOVED lines=16> */
.L_x_46:
[----:B------:R-:W-:Y:S05]  /*1980*/  BSYNC.RECONVERGENT B4 ;  /* 0x0000000000047941 */ /* 0x000fea0003800200 */
.L_x_45:
[----:B------:R-:W-:Y:S01]  /*1990*/  MOV R19, R0 ;  /* 0x0000000000137202 */ /* 0x000fe20000000f00 */
[----:B------:R-:W-:Y:S06]  /*19a0*/  BRA `(.L_x_40) ;  /* 0x0000000000d87947 */ /* 0x000fec0003800000 */
.L_x_39:
[----:B------:R-:W0:Y:S01]  /*19b0*/  LDCU UR9, c[0x0][0x388] ;  /* 0x00007100ff0977ac */ /* 0x000e220008000800 */
[----:B------:R-:W1:Y:S01]  /*19c0*/  MUFU.RCP R0, R9 ;  /* 0x0000000900007308 */ /* 0x000e620000001000 */
[----:B------:R-:W-:Y:S01]  /*19d0*/  FADD R16, R12, -R5 ;  /* 0x800000050c107221 */ /* 0x000fe20000000000 */
[----:B------:R-:W-:Y:S03]  /*19e0*/  BSSY.RECONVERGENT B4, `(.L_x_47) ;  /* 0x000000e000047945 */ /* 0x000fe60003800200 */
[----:B0-----:R-:W-:Y:S01]  /*19f0*/  FMUL R16, R16, -UR9 ;  /* 0x8000000910107c20 */ /* 0x001fe20008400000 */
        /* <DEDUP_REMOVED lines=12> */
.L_x_48:
[----:B------:R-:W-:Y:S05]  /*1ac0*/  BSYNC.RECONVERGENT B4 ;  /* 0x0000000000047941 */ /* 0x000fea0003800200 */
.L_x_47:
        /* <DEDUP_REMOVED lines=17> */
.L_x_50:
[----:B------:R-:W-:Y:S05]  /*1be0*/  BSYNC.RECONVERGENT B4 ;  /* 0x0000000000047941 */ /* 0x000fea0003800200 */
.L_x_49:
        /* <DEDUP_REMOVED lines=16> */
.L_x_52:
[----:B------:R-:W-:Y:S05]  /*1cf0*/  BSYNC.RECONVERGENT B4 ;  /* 0x0000000000047941 */ /* 0x000fea0003800200 */
.L_x_51:
[----:B------:R-:W-:-:S07]  /*1d00*/  MOV R19, R0 ;  /* 0x0000000000137202 */ /* 0x000fce0000000f00 */
.L_x_40:
[----:B------:R-:W-:Y:S05]  /*1d10*/  BSYNC.RECONVERGENT B3 ;  /* 0x0000000000037941 */ /* 0x000fea0003800200 */
.L_x_38:
[----:B------:R-:W-:Y:S01]  /*1d20*/  FADD R4, R4, R17 ;  /* 0x0000001104047221 */ /* 0x000fe20000000000 */
[----:B------:R-:W-:Y:S01]  /*1d30*/  FADD R3, R3, R16 ;  /* 0x0000001003037221 */ /* 0x000fe20000000000 */
[----:B------:R-:W-:-:S07]  /*1d40*/  FADD R2, R2, R19 ;  /* 0x0000001302027221 */ /* 0x000fce0000000000 */
.L_x_37:
[----:B------:R-:W-:Y:S05]  /*1d50*/  BSYNC.RECONVERGENT B2 ;  /* 0x0000000000027941 */ /* 0x000fea0003800200 */
.L_x_36:
[----:B------:R-:W-:Y:S01]  /*1d60*/  BAR.SYNC.DEFER_BLOCKING 0x0 ;  /* 0x0000000000007b1d */ /* 0x000fe20000010000 */
[----:B------:R-:W-:-:S04]  /*1d70*/  UIADD3 UR5, UPT, UPT, UR5, 0x1, URZ ;  /* 0x0000000105057890 */ /* 0x000fc8000fffe0ff */
[----:B------:R-:W-:-:S09]  /*1d80*/  UISETP.NE.AND UP0, UPT, UR5, UR7, UPT ;  /* 0x000000070500728c */ /* 0x000fd2000bf05270 */
[----:B------:R-:W-:Y:S05]  /*1d90*/  BRA.U UP0, `(.L_x_53) ;  /* 0xffffffe500507547 */ /* 0x000fea000b83ffff */
.L_x_0:
[----:B------:R-:W0:Y:S01]  /*1da0*/  LDC.64 R12, c[0x0][0x398] ;  /* 0x0000e600ff0c7b82 */ /* 0x000e220000000a00 */
[----:B-----5:R-:W-:Y:S01]  /*1db0*/  IMAD R5, R7, UR15, R10 ;  /* 0x0000000f07057c24 */ /* 0x020fe2000f8e020a */
[----:B------:R-:W1:Y:S06]  /*1dc0*/  LDCU UR5, c[0x0][0x384] ;  /* 0x00007080ff0577ac */ /* 0x000e6c0008000800 */
[----:B------:R-:W2:Y:S01]  /*1dd0*/  LDC R0, c[0x0][0x38c] ;  /* 0x0000e300ff007b82 */ /* 0x000ea20000000800 */
[----:B0-----:R-:W-:-:S07]  /*1de0*/  IMAD.WIDE R12, R5, 0xc, R12 ;  /* 0x0000000c050c7825 */ /* 0x001fce00078e020c */
[----:B------:R-:W-:Y:S06]  /*1df0*/  BAR.SYNC.DEFER_BLOCKING 0x0 ;  /* 0x0000000000007b1d */ /* 0x000fec0000010000 */
[----:B------:R-:W3:Y:S04]  /*1e00*/  LDG.E R5, desc[UR12][R12.64] ;  /* 0x0000000c0c057981 */ /* 0x000ee8000c1e1900 */
[----:B------:R-:W4:Y:S04]  /*1e10*/  LDG.E R6, desc[UR12][R12.64+0x4] ;  /* 0x0000040c0c067981 */ /* 0x000f28000c1e1900 */
[----:B------:R-:W4:Y:S01]  /*1e20*/  LDG.E R11, desc[UR12][R12.64+0x8] ;  /* 0x0000080c0c0b7981 */ /* 0x000f22000c1e1900 */
[----:B--2---:R-:W-:Y:S01]  /*1e30*/  FADD R0, -R0, 1 ;  /* 0x3f80000000007421 */ /* 0x004fe20000000100 */
[----:B---3--:R-:W-:Y:S01]  /*1e40*/  FADD R5, R5, R4 ;  /* 0x0000000405057221 */ /* 0x008fe20000000000 */
[----:B----4-:R-:W-:-:S03]  /*1e50*/  FADD R9, R6, R3 ;  /* 0x0000000306097221 */ /* 0x010fc60000000000 */
[----:B------:R-:W-:Y:S01]  /*1e60*/  FMUL R3, R5, R0 ;  /* 0x0000000005037220 */ /* 0x000fe20000400000 */
[----:B------:R-:W-:Y:S01]  /*1e70*/  FADD R11, R11, R2 ;  /* 0x000000020b0b7221 */ /* 0x000fe20000000000 */
[----:B------:R-:W-:-:S03]  /*1e80*/  FMUL R9, R0, R9 ;  /* 0x0000000900097220 */ /* 0x000fc60000400000 */
[----:B------:R0:W-:Y:S01]  /*1e90*/  STG.E desc[UR12][R12.64], R3 ;  /* 0x000000030c007986 */ /* 0x0001e2000c10190c */
[----:B------:R-:W-:-:S03]  /*1ea0*/  FMUL R11, R0, R11 ;  /* 0x0000000b000b7220 */ /* 0x000fc60000400000 */
[----:B------:R0:W-:Y:S04]  /*1eb0*/  STG.E desc[UR12][R12.64+0x4], R9 ;  /* 0x000004090c007986 */ /* 0x0001e8000c10190c */
[----:B------:R0:W-:Y:S04]  /*1ec0*/  STG.E desc[UR12][R12.64+0x8], R11 ;  /* 0x0000080b0c007986 */ /* 0x0001e8000c10190c */
[----:B------:R-:W2:Y:S04]  /*1ed0*/  LDG.E R0, desc[UR12][R14.64] ;  /* 0x0000000c0e007981 */ /* 0x000ea8000c1e1900 */
[----:B------:R-:W3:Y:S04]  /*1ee0*/  LDG.E R8, desc[UR12][R14.64+0x4] ;  /* 0x0000040c0e087981 */ /* 0x000ee8000c1e1900 */
[----:B------:R-:W4:Y:S01]  /*1ef0*/  LDG.E R6, desc[UR12][R14.64+0x8] ;  /* 0x0000080c0e067981 */ /* 0x000f22000c1e1900 */
[----:B------:R-:W-:-:S04]  /*1f00*/  UIADD3 UR4, UPT, UPT, UR4, 0x1, URZ ;  /* 0x0000000104047890 */ /* 0x000fc8000fffe0ff */
[----:B-1----:R-:W-:Y:S01]  /*1f10*/  UISETP.NE.AND UP0, UPT, UR4, UR5, UPT ;  /* 0x000000050400728c */ /* 0x002fe2000bf05270 */
[----:B--2---:R-:W-:Y:S01]  /*1f20*/  FADD R5, R3, R0 ;  /* 0x0000000003057221 */ /* 0x004fe20000000000 */
[----:B---3--:R-:W-:-:S04]  /*1f30*/  FADD R8, R9, R8 ;  /* 0x0000000809087221 */ /* 0x008fc80000000000 */
[----:B------:R0:W-:Y:S01]  /*1f40*/  STG.E desc[UR12][R14.64], R5 ;  /* 0x000000050e007986 */ /* 0x0001e2000c10190c */
[----:B----4-:R-:W-:-:S03]  /*1f50*/  FADD R6, R11, R6 ;  /* 0x000000060b067221 */ /* 0x010fc60000000000 */
[----:B------:R0:W-:Y:S04]  /*1f60*/  STG.E desc[UR12][R14.64+0x4], R8 ;  /* 0x000004080e007986 */ /* 0x0001e8000c10190c */
[----:B------:R0:W-:Y:S01]  /*1f70*/  STG.E desc[UR12][R14.64+0x8], R6 ;  /* 0x000008060e007986 */ /* 0x0001e2000c10190c */
[----:B------:R-:W-:Y:S05]  /*1f80*/  BRA.U UP0, `(.L_x_54) ;  /* 0xffffffe100b87547 */ /* 0x000fea000b83ffff */
[----:B------:R-:W-:Y:S05]  /*1f90*/  EXIT ;  /* 0x000000000000794d */ /* 0x000fea0003800000 */
        .weak           $__internal_0_$__cuda_sm3x_div_rn_noftz_f32_slowpath
        .type           $__internal_0_$__cuda_sm3x_div_rn_noftz_f32_slowpath,@function
        .size           $__internal_0_$__cuda_sm3x_div_rn_noftz_f32_slowpath,(.L_x_67 - $__internal_0_$__cuda_sm3x_div_rn_noftz_f32_slowpath)
$__internal_0_$__cuda_sm3x_div_rn_noftz_f32_slowpath:
[----:B------:R-:W-:Y:S01]  /*1fa0*/  SHF.R.U32.HI R18, RZ, 0x17, R25 ;  /* 0x00000017ff127819 */ /* 0x000fe20000011619 */
[----:B------:R-:W-:Y:S01]  /*1fb0*/  BSSY.RECONVERGENT B0, `(.L_x_55) ;  /* 0x0000062000007945 */ /* 0x000fe20003800200 */
[----:B------:R-:W-:Y:S02]  /*1fc0*/  SHF.R.U32.HI R23, RZ, 0x17, R0 ;  /* 0x00000017ff177819 */ /* 0x000fe40000011600 */
[----:B------:R-:W-:Y:S02]  /*1fd0*/  LOP3.LUT R18, R18, 0xff, RZ, 0xc0, !PT ;  /* 0x000000ff12127812 */ /* 0x000fe400078ec0ff */
[----:B------:R-:W-:Y:S02]  /*1fe0*/  LOP3.LUT R23, R23, 0xff, RZ, 0xc0, !PT ;  /* 0x000000ff17177812 */ /* 0x000fe400078ec0ff */
[----:B------:R-:W-:Y:S02]  /*1ff0*/  IADD3 R20, PT, PT, R18, -0x1, RZ ;  /* 0xffffffff12147810 */ /* 0x000fe40007ffe0ff */
[----:B------:R-:W-:-:S02]  /*2000*/  IADD3 R21, PT, PT, R23, -0x1, RZ ;  /* 0xffffffff17157810 */ /* 0x000fc40007ffe0ff */
[----:B------:R-:W-:-:S04]  /*2010*/  ISETP.GT.U32.AND P0, PT, R20, 0xfd, PT ;  /* 0x000000fd1400780c */ /* 0x000fc80003f04070 */
[----:B------:R-:W-:-:S13]  /*2020*/  ISETP.GT.U32.OR P0, PT, R21, 0xfd, P0 ;  /* 0x000000fd1500780c */ /* 0x000fda0000704470 */
[----:B------:R-:W-:Y:S01]  /*2030*/  @!P0 MOV R19, RZ ;  /* 0x000000ff00138202 */ /* 0x000fe20000000f00 */
[----:B------:R-:W-:Y:S06]  /*2040*/  @!P0 BRA `(.L_x_56) ;  /* 0x00000000005c8947 */ /* 0x000fec0003800000 */
[----:B------:R-:W-:Y:S02]  /*2050*/  FSETP.GTU.FTZ.AND P0, PT, |R0|, +INF , PT ;  /* 0x7f8000000000780b */ /* 0x000fe40003f1c200 */
[----:B------:R-:W-:-:S04]  /*2060*/  FSETP.GTU.FTZ.AND P1, PT, |R25|, +INF , PT ;  /* 0x7f8000001900780b */ /* 0x000fc80003f3c200 */
[----:B------:R-:W-:-:S13]  /*2070*/  PLOP3.LUT P0, PT, P0, P1, PT, 0xf8, 0x8f ;  /* 0x00000000008f781c */ /* 0x000fda0000703f70 */
[----:B------:R-:W-:Y:S05]  /*2080*/  @P0 BRA `(.L_x_57) ;  /* 0x00000004004c0947 */ /* 0x000fea0003800000 */
[----:B------:R-:W-:-:S13]  /*2090*/  LOP3.LUT P0, RZ, R25, 0x7fffffff, R0, 0xc8, !PT ;  /* 0x7fffffff19ff7812 */ /* 0x000fda000780c800 */
[----:B------:R-:W-:Y:S05]  /*20a0*/  @!P0 BRA `(.L_x_58) ;  /* 0x00000004003c8947 */ /* 0x000fea0003800000 */
[C---:B------:R-:W-:Y:S02]  /*20b0*/  FSETP.NEU.FTZ.AND P2, PT, |R0|.reuse, +INF , PT ;  /* 0x7f8000000000780b */ /* 0x040fe40003f5d200 */
[----:B------:R-:W-:Y:S02]  /*20c0*/  FSETP.NEU.FTZ.AND P1, PT, |R25|, +INF , PT ;  /* 0x7f8000001900780b */ /* 0x000fe40003f3d200 */
[----:B------:R-:W-:-:S11]  /*20d0*/  FSETP.NEU.FTZ.AND P0, PT, |R0|, +INF , PT ;  /* 0x7f8000000000780b */ /* 0x000fd60003f1d200 */
[----:B------:R-:W-:Y:S05]  /*20e0*/  @!P1 BRA !P2, `(.L_x_58) ;  /* 0x00000004002c9947 */ /* 0x000fea0005000000 */
[----:B------:R-:W-:-:S04]  /*20f0*/  LOP3.LUT P2, RZ, R0, 0x7fffffff, RZ, 0xc0, !PT ;  /* 0x7fffffff00ff7812 */ /* 0x000fc8000784c0ff */
[----:B------:R-:W-:-:S13]  /*2100*/  PLOP3.LUT P1, PT, P1, P2, PT, 0x2f, 0xf2 ;  /* 0x0000000000f2781c */ /* 0x000fda0000f24577 */
[----:B------:R-:W-:Y:S05]  /*2110*/  @P1 BRA `(.L_x_59) ;  /* 0x0000000400181947 */ /* 0x000fea0003800000 */
[----:B------:R-:W-:-:S04]  /*2120*/  LOP3.LUT P1, RZ, R25, 0x7fffffff, RZ, 0xc0, !PT ;  /* 0x7fffffff19ff7812 */ /* 0x000fc8000782c0ff */
[----:B------:R-:W-:-:S13]  /*2130*/  PLOP3.LUT P0, PT, P0, P1, PT, 0x2f, 0xf2 ;  /* 0x0000000000f2781c */ /* 0x000fda0000702577 */
[----:B------:R-:W-:Y:S05]  /*2140*/  @P0 BRA `(.L_x_60) ;  /* 0x0000000400000947 */ /* 0x000fea0003800000 */
[----:B------:R-:W-:Y:S02]  /*2150*/  ISETP.GE.AND P0, PT, R21, RZ, PT ;  /* 0x000000ff1500720c */ /* 0x000fe40003f06270 */
[----:B------:R-:W-:-:S11]  /*2160*/  ISETP.GE.AND P1, PT, R20, RZ, PT ;  /* 0x000000ff1400720c */ /* 0x000fd60003f26270 */
[----:B------:R-:W-:Y:S01]  /*2170*/  @P0 MOV R19, RZ ;  /* 0x000000ff00130202 */ /* 0x000fe20000000f00 */
[----:B------:R-:W-:Y:S01]  /*2180*/  @!P0 FFMA R0, R0, 1.84467440737095516160e+19, RZ ;  /* 0x5f80000000008823 */ /* 0x000fe200000000ff */
[----:B------:R-:W-:Y:S01]  /*2190*/  @!P0 MOV R19, 0xffffffc0 ;  /* 0xffffffc000138802 */ /* 0x000fe20000000f00 */
[----:B------:R-:W-:-:S03]  /*21a0*/  @!P1 FFMA R25, R25, 1.84467440737095516160e+19, RZ ;  /* 0x5f80000019199823 */ /* 0x000fc600000000ff */
[----:B------:R-:W-:-:S07]  /*21b0*/  @!P1 IADD3 R19, PT, PT, R19, 0x40, RZ ;  /* 0x0000004013139810 */ /* 0x000fce0007ffe0ff */
.L_x_56:
[----:B------:R-:W-:Y:S01]  /*21c0*/  LEA R26, R18, 0xc0800000, 0x17 ;  /* 0xc0800000121a7811 */ /* 0x000fe200078eb8ff */
[----:B------:R-:W-:Y:S01]  /*21d0*/  BSSY.RECONVERGENT B1, `(.L_x_61) ;  /* 0x0000036000017945 */ /* 0x000fe20003800200 */
[----:B------:R-:W-:Y:S02]  /*21e0*/  IADD3 R23, PT, PT, R23, -0x7f, RZ ;  /* 0xffffff8117177810 */ /* 0x000fe40007ffe0ff */
[----:B------:R-:W-:-:S03]  /*21f0*/  IADD3 R26, PT, PT, -R26, R25, RZ ;  /* 0x000000191a1a7210 */ /* 0x000fc60007ffe1ff */
[----:B------:R-:W-:Y:S01]  /*2200*/  IMAD R0, R23, -0x800000, R0 ;  /* 0xff80000017007824 */ /* 0x000fe200078e0200 */
[----:B------:R-:W0:Y:S01]  /*2210*/  MUFU.RCP R20, R26 ;  /* 0x0000001a00147308 */ /* 0x000e220000001000 */
[----:B------:R-:W-:-:S04]  /*2220*/  FADD.FTZ R21, -R26, -RZ ;  /* 0x800000ff1a157221 */ /* 0x000fc80000010100 */
[----:B0-----:R-:W-:-:S04]  /*2230*/  FFMA R25, R20, R21, 1 ;  /* 0x3f80000014197423 */ /* 0x001fc80000000015 */
[----:B------:R-:W-:-:S04]  /*2240*/  FFMA R25, R20, R25, R20 ;  /* 0x0000001914197223 */ /* 0x000fc80000000014 */
[----:B------:R-:W-:-:S04]  /*2250*/  FFMA R20, R0, R25, RZ ;  /* 0x0000001900147223 */ /* 0x000fc800000000ff */
[----:B------:R-:W-:-:S04]  /*2260*/  FFMA R22, R21, R20, R0 ;  /* 0x0000001415167223 */ /* 0x000fc80000000000 */
[----:B------:R-:W-:Y:S01]  /*2270*/  FFMA R22, R25, R22, R20 ;  /* 0x0000001619167223 */ /* 0x000fe20000000014 */
[----:B------:R-:W-:-:S03]  /*2280*/  IADD3 R20, PT, PT, R23, 0x7f, -R18 ;  /* 0x0000007f17147810 */ /* 0x000fc60007ffe812 */
[----:B------:R-:W-:Y:S01]  /*2290*/  FFMA R21, R21, R22, R0 ;  /* 0x0000001615157223 */ /* 0x000fe20000000000 */
[----:B------:R-:W-:-:S03]  /*22a0*/  IADD3 R19, PT, PT, R20, R19, RZ ;  /* 0x0000001314137210 */ /* 0x000fc60007ffe0ff */
[----:B------:R-:W-:-:S05]  /*22b0*/  FFMA R0, R25, R21, R22 ;  /* 0x0000001519007223 */ /* 0x000fca0000000016 */
[----:B------:R-:W-:-:S04]  /*22c0*/  SHF.R.U32.HI R18, RZ, 0x17, R0 ;  /* 0x00000017ff127819 */ /* 0x000fc80000011600 */
[----:B------:R-:W-:-:S04]  /*22d0*/  LOP3.LUT R18, R18, 0xff, RZ, 0xc0, !PT ;  /* 0x000000ff12127812 */ /* 0x000fc800078ec0ff */
[----:B------:R-:W-:-:S04]  /*22e0*/  IADD3 R18, PT, PT, R18, R19, RZ ;  /* 0x0000001312127210 */ /* 0x000fc80007ffe0ff */
[----:B------:R-:W-:-:S04]  /*22f0*/  IADD3 R20, PT, PT, R18, -0x1, RZ ;  /* 0xffffffff12147810 */ /* 0x000fc80007ffe0ff */
[----:B------:R-:W-:-:S13]  /*2300*/  ISETP.GE.U32.AND P0, PT, R20, 0xfe, PT ;  /* 0x000000fe1400780c */ /* 0x000fda0003f06070 */
[----:B------:R-:W-:Y:S05]  /*2310*/  @!P0 BRA `(.L_x_62) ;  /* 0x0000000000808947 */ /* 0x000fea0003800000 */
[----:B------:R-:W-:-:S13]  /*2320*/  ISETP.GT.AND P0, PT, R18, 0xfe, PT ;  /* 0x000000fe1200780c */ /* 0x000fda0003f04270 */
[----:B------:R-:W-:Y:S05]  /*2330*/  @P0 BRA `(.L_x_63) ;  /* 0x00000000006c0947 */ /* 0x000fea0003800000 */
[----:B------:R-:W-:-:S13]  /*2340*/  ISETP.GE.AND P0, PT, R18, 0x1, PT ;  /* 0x000000011200780c */ /* 0x000fda0003f06270 */
[----:B------:R-:W-:Y:S05]  /*2350*/  @P0 BRA `(.L_x_64) ;  /* 0x0000000000740947 */ /* 0x000fea0003800000 */
[----:B------:R-:W-:Y:S02]  /*2360*/  ISETP.GE.AND P0, PT, R18, -0x18, PT ;  /* 0xffffffe81200780c */ /* 0x000fe40003f06270 */
[----:B------:R-:W-:-:S11]  /*2370*/  LOP3.LUT R0, R0, 0x80000000, RZ, 0xc0, !PT ;  /* 0x8000000000007812 */ /* 0x000fd600078ec0ff */
[----:B------:R-:W-:Y:S05]  /*2380*/  @!P0 BRA `(.L_x_64) ;  /* 0x0000000000688947 */ /* 0x000fea0003800000 */
[CCC-:B------:R-:W-:Y:S01]  /*2390*/  FFMA.RZ R19, R25.reuse, R21.reuse, R22.reuse ;  /* 0x0000001519137223 */ /* 0x1c0fe2000000c016 */
[CCC-:B------:R-:W-:Y:S01]  /*23a0*/  FFMA.RP R20, R25.reuse, R21.reuse, R22.reuse ;  /* 0x0000001519147223 */ /* 0x1c0fe20000008016 */
[----:B------:R-:W-:Y:S01]  /*23b0*/  FFMA.RM R25, R25, R21, R22 ;  /* 0x0000001519197223 */ /* 0x000fe20000004016 */
[C---:B------:R-:W-:Y:S02]  /*23c0*/  IADD3 R21, PT, PT, R18.reuse, 0x20, RZ ;  /* 0x0000002012157810 */ /* 0x040fe40007ffe0ff */
[----:B------:R-:W-:Y:S02]  /*23d0*/  LOP3.LUT R19, R19, 0x7fffff, RZ, 0xc0, !PT ;  /* 0x007fffff13137812 */ /* 0x000fe400078ec0ff */
[C---:B------:R-:W-:Y:S02]  /*23e0*/  ISETP.NE.AND P2, PT, R18.reuse, RZ, PT ;  /* 0x000000ff1200720c */ /* 0x040fe40003f45270 */
[----:B------:R-:W-:Y:S02]  /*23f0*/  LOP3.LUT R22, R19, 0x800000, RZ, 0xfc, !PT ;  /* 0x0080000013167812 */ /* 0x000fe400078efcff */
[----:B------:R-:W-:-:S02]  /*2400*/  ISETP.NE.AND P1, PT, R18, RZ, PT ;  /* 0x000000ff1200720c */ /* 0x000fc40003f25270 */
[----:B------:R-:W-:Y:S02]  /*2410*/  IADD3 R18, PT, PT, -R18, RZ, RZ ;  /* 0x000000ff12127210 */ /* 0x000fe40007ffe1ff */
[----:B------:R-:W-:Y:S02]  /*2420*/  SHF.L.U32 R21, R22, R21, RZ ;  /* 0x0000001516157219 */ /* 0x000fe400000006ff */
[----:B------:R-:W-:Y:S02]  /*2430*/  FSETP.NEU.FTZ.AND P0, PT, R20, R25, PT ;  /* 0x000000191400720b */ /* 0x000fe40003f1d000 */
[----:B------:R-:W-:Y:S02]  /*2440*/  SEL R19, R18, RZ, P2 ;  /* 0x000000ff12137207 */ /* 0x000fe40001000000 */
[----:B------:R-:W-:Y:S02]  /*2450*/  ISETP.NE.AND P1, PT, R21, RZ, P1 ;  /* 0x000000ff1500720c */ /* 0x000fe40000f25270 */
[----:B------:R-:W-:-:S02]  /*2460*/  SHF.R.U32.HI R21, RZ, R19, R22 ;  /* 0x00000013ff157219 */ /* 0x000fc40000011616 */
[----:B------:R-:W-:Y:S02]  /*2470*/  PLOP3.LUT P0, PT, P0, P1, PT, 0xf8, 0x8f ;  /* 0x00000000008f781c */ /* 0x000fe40000703f70 */
[----:B------:R-:W-:Y:S02]  /*2480*/  SHF.R.U32.HI R19, RZ, 0x1, R21 ;  /* 0x00000001ff137819 */ /* 0x000fe40000011615 */
[----:B------:R-:W-:-:S04]  /*2490*/  SEL R18, RZ, 0x1, !P0 ;  /* 0x00000001ff127807 */ /* 0x000fc80004000000 */
[----:B------:R-:W-:-:S04]  /*24a0*/  LOP3.LUT R18, R18, 0x1, R19, 0xf8, !PT ;  /* 0x0000000112127812 */ /* 0x000fc800078ef813 */
[----:B------:R-:W-:-:S04]  /*24b0*/  LOP3.LUT R18, R18, R21, RZ, 0xc0, !PT ;  /* 0x0000001512127212 */ /* 0x000fc800078ec0ff */
[----:B------:R-:W-:-:S04]  /*24c0*/  IADD3 R19, PT, PT, R19, R18, RZ ;  /* 0x0000001213137210 */ /* 0x000fc80007ffe0ff */
[----:B------:R-:W-:Y:S01]  /*24d0*/  LOP3.LUT R0, R19, R0, RZ, 0xfc, !PT ;  /* 0x0000000013007212 */ /* 0x000fe200078efcff */
[----:B------:R-:W-:Y:S06]  /*24e0*/  BRA `(.L_x_64) ;  /* 0x0000000000107947 */ /* 0x000fec0003800000 */
.L_x_63:
[----:B------:R-:W-:-:S04]  /*24f0*/  LOP3.LUT R0, R0, 0x80000000, RZ, 0xc0, !PT ;  /* 0x8000000000007812 */ /* 0x000fc800078ec0ff */
[----:B------:R-:W-:Y:S01]  /*2500*/  LOP3.LUT R0, R0, 0x7f800000, RZ, 0xfc, !PT ;  /* 0x7f80000000007812 */ /* 0x000fe200078efcff */
[----:B------:R-:W-:Y:S06]  /*2510*/  BRA `(.L_x_64) ;  /* 0x0000000000047947 */ /* 0x000fec0003800000 */
.L_x_62:
[----:B------:R-:W-:-:S07]  /*2520*/  LEA R0, R19, R0, 0x17 ;  /* 0x0000000013007211 */ /* 0x000fce00078eb8ff */
.L_x_64:
[----:B------:R-:W-:Y:S05]  /*2530*/  BSYNC.RECONVERGENT B1 ;  /* 0x0000000000017941 */ /* 0x000fea0003800200 */
.L_x_61:
[----:B------:R-:W-:Y:S05]  /*2540*/  BRA `(.L_x_65) ;  /* 0x0000000000207947 */ /* 0x000fea0003800000 */
.L_x_60:
[----:B------:R-:W-:-:S04]  /*2550*/  LOP3.LUT R0, R25, 0x80000000, R0, 0x48, !PT ;  /* 0x8000000019007812 */ /* 0x000fc800078e4800 */
[----:B------:R-:W-:Y:S01]  /*2560*/  LOP3.LUT R0, R0, 0x7f800000, RZ, 0xfc, !PT ;  /* 0x7f80000000007812 */ /* 0x000fe200078efcff */
[----:B------:R-:W-:Y:S06]  /*2570*/  BRA `(.L_x_65) ;  /* 0x0000000000147947 */ /* 0x000fec0003800000 */
.L_x_59:
[----:B------:R-:W-:Y:S01]  /*2580*/  LOP3.LUT R0, R25, 0x80000000, R0, 0x48, !PT ;  /* 0x8000000019007812 */ /* 0x000fe200078e4800 */
[----:B------:R-:W-:Y:S06]  /*2590*/  BRA `(.L_x_65) ;  /* 0x00000000000c7947 */ /* 0x000fec0003800000 */
.L_x_58:
[----:B------:R-:W0:Y:S01]  /*25a0*/  MUFU.RSQ R0, -QNAN ;  /* 0xffc0000000007908 */ /* 0x000e220000001400 */
[----:B------:R-:W-:Y:S05]  /*25b0*/  BRA `(.L_x_65) ;  /* 0x0000000000047947 */ /* 0x000fea0003800000 */
.L_x_57:
[----:B------:R-:W-:-:S07]  /*25c0*/  FADD.FTZ R0, R0, R25 ;  /* 0x0000001900007221 */ /* 0x000fce0000010000 */
.L_x_65:
[----:B------:R-:W-:Y:S05]  /*25d0*/  BSYNC.RECONVERGENT B0 ;  /* 0x0000000000007941 */ /* 0x000fea0003800200 */
.L_x_55:
[----:B------:R-:W-:Y:S01]  /*25e0*/  HFMA2 R19, -RZ, RZ, 0, 0 ;  /* 0x00000000ff137431 */ /* 0x000fe200000001ff */
[----:B------:R-:W-:-:S04]  /*25f0*/  MOV R18, R12 ;  /* 0x0000000c00127202 */ /* 0x000fc80000000f00 */
[----:B0-----:R-:W-:Y:S05]  /*2600*/  RET.REL.NODEC R18 `(_Z7iterateiiffP6float3S0_) ;  /* 0xffffffd8127c7950 */ /* 0x001fea0003c3ffff */
.L_x_66:
[----:B------:R-:W-:-:S00]  /*2610*/  BRA `(.L_x_66) ;  /* 0xfffffffc00fc7947 */ /* 0x000fc0000383ffff */
[----:B------:R-:W-:-:S00]  /*2620*/  NOP ;  /* 0x0000000000007918 */ /* 0x000fc00000000000 */
        /* <DEDUP_REMOVED lines=13> */
.L_x_67:


//--------------------- .nv.shared._Z7iterateiiffP6float3S0_ --------------------------
	.section	.nv.shared._Z7iterateiiffP6float3S0_,"aw",@nobits
	.sectionflags	@""
	.align	16
	.zero		1024


//--------------------- .nv.shared.reserved.0     --------------------------
	.section	.nv.shared.reserved.0,"aw",@nobits
	.weak		__nv_reservedSMEM_offset_0_alias
	.size		__nv_reservedSMEM_offset_0_alias, 0, 64
	.other		__nv_reservedSMEM_offset_0_alias,@"STO_CUDA_RESERVED_SHARED STV_DEFAULT"
__nv_reservedSMEM_offset_0_alias:
	.zero		0
	.zero		64


//--------------------- .nv.constant0._Z7iterateiiffP6float3S0_ --------------------------
	.section	.nv.constant0._Z7iterateiiffP6float3S0_,"a",@progbits
	.sectionflags	@""
	.align	4
.nv.constant0._Z7iterateiiffP6float3S0_:
	.zero		928


//--------------------- SYMBOLS --------------------------

	.type		.nv.reservedSmem.offset0,@object
	.size		.nv.reservedSmem.offset0,0x4
	.type		.nv.reservedSmem.cap,@object
	.size		.nv.reservedSmem.cap,0x4
